	.headerflags	@"EF_CUDA_TEXMODE_UNIFIED EF_CUDA_64BIT_ADDRESS EF_CUDA_ACCELERATORS EF_CUDA_SM90 EF_CUDA_VIRTUAL_SM(EF_CUDA_SM90)"
	.elftype	@"ET_EXEC"


//--------------------- .nv.info                  --------------------------
	.section	.nv.info,"",@"SHT_CUDA_INFO"
	.align	4


	//----- nvinfo : EIATTR_REGCOUNT
	.align		4
        /*0000*/ 	.byte	0x04, 0x2f
        /*0002*/ 	.short	(.L_3 - .L_2)
	.align		4
.L_2:
        /*0004*/ 	.word	index@(triton_poi_fused__native_batch_norm_legit_no_training_add_relu_17)
        /*0008*/ 	.word	0x00000030


	//----- nvinfo : EIATTR_MIN_STACK_SIZE
	.align		4
.L_3:
        /*000c*/ 	.byte	0x04, 0x12
        /*000e*/ 	.short	(.L_5 - .L_4)
	.align		4
.L_4:
        /*0010*/ 	.word	index@(triton_poi_fused__native_batch_norm_legit_no_training_add_relu_17)
        /*0014*/ 	.word	0x00000000


	//----- nvinfo : EIATTR_FRAME_SIZE
	.align		4
.L_5:
        /*0018*/ 	.byte	0x04, 0x11
        /*001a*/ 	.short	(.L_7 - .L_6)
	.align		4
.L_6:
        /*001c*/ 	.word	index@(triton_poi_fused__native_batch_norm_legit_no_training_add_relu_17)
        /*0020*/ 	.word	0x00000000


	//----- nvinfo : EIATTR_MIN_STACK_SIZE
	.align		4
.L_7:
        /*0024*/ 	.byte	0x04, 0x12
        /*0026*/ 	.short	(.L_9 - .L_8)
	.align		4
.L_8:
        /*0028*/ 	.word	index@(triton_poi_fused__native_batch_norm_legit_no_training_add_relu_17)
        /*002c*/ 	.word	0x00000000
.L_9:


//--------------------- .nv.info.triton_poi_fused__native_batch_norm_legit_no_training_add_relu_17 --------------------------
	.section	.nv.info.triton_poi_fused__native_batch_norm_legit_no_training_add_relu_17,"",@"SHT_CUDA_INFO"
	.sectionflags	@""
	.align	4


	//----- nvinfo : EIATTR_CUDA_API_VERSION
	.align		4
        /*0000*/ 	.byte	0x04, 0x37
        /*0002*/ 	.short	(.L_11 - .L_10)
.L_10:
        /*0004*/ 	.word	0x0000007c


	//----- nvinfo : EIATTR_KPARAM_INFO
	.align		4
.L_11:
        /*0008*/ 	.byte	0x04, 0x17
        /*000a*/ 	.short	(.L_13 - .L_12)
.L_12:
        /*000c*/ 	.word	0x00000000
        /*0010*/ 	.short	0x0008
        /*0012*/ 	.short	0x003c
        /*0014*/ 	.byte	0x00, 0xf0, 0x11, 0x00


	//----- nvinfo : EIATTR_KPARAM_INFO
	.align		4
.L_13:
        /*0018*/ 	.byte	0x04, 0x17
        /*001a*/ 	.short	(.L_15 - .L_14)
.L_14:
        /*001c*/ 	.word	0x00000000
        /*0020*/ 	.short	0x0007
        /*0022*/ 	.short	0x0038
        /*0024*/ 	.byte	0x00, 0xf0, 0x11, 0x00


	//----- nvinfo : EIATTR_KPARAM_INFO
	.align		4
.L_15:
        /*0028*/ 	.byte	0x04, 0x17
        /*002a*/ 	.short	(.L_17 - .L_16)
.L_16:
        /*002c*/ 	.word	0x00000000
        /*0030*/ 	.short	0x0006
        /*0032*/ 	.short	0x0030
        /*0034*/ 	.byte	0x00, 0xf4, 0x21, 0x00


	//----- nvinfo : EIATTR_KPARAM_INFO
	.align		4
.L_17:
        /*0038*/ 	.byte	0x04, 0x17
        /*003a*/ 	.short	(.L_19 - .L_18)
.L_18:
        /*003c*/ 	.word	0x00000000
        /*0040*/ 	.short	0x0005
        /*0042*/ 	.short	0x0028
        /*0044*/ 	.byte	0x00, 0xf4, 0x21, 0x00


	//----- nvinfo : EIATTR_KPARAM_INFO
	.align		4
.L_19:
        /*0048*/ 	.byte	0x04, 0x17
        /*004a*/ 	.short	(.L_21 - .L_20)
.L_20:
        /*004c*/ 	.word	0x00000000
        /*0050*/ 	.short	0x0004
        /*0052*/ 	.short	0x0020
        /*0054*/ 	.byte	0x00, 0xf4, 0x21, 0x00


	//----- nvinfo : EIATTR_KPARAM_INFO
	.align		4
.L_21:
        /*0058*/ 	.byte	0x04, 0x17
        /*005a*/ 	.short	(.L_23 - .L_22)
.L_22:
        /*005c*/ 	.word	0x00000000
        /*0060*/ 	.short	0x0003
        /*0062*/ 	.short	0x0018
        /*0064*/ 	.byte	0x00, 0xf4, 0x21, 0x00


	//----- nvinfo : EIATTR_KPARAM_INFO
	.align		4
.L_23:
        /*0068*/ 	.byte	0x04, 0x17
        /*006a*/ 	.short	(.L_25 - .L_24)
.L_24:
        /*006c*/ 	.word	0x00000000
        /*0070*/ 	.short	0x0002
        /*0072*/ 	.short	0x0010
        /*0074*/ 	.byte	0x00, 0xf4, 0x21, 0x00


	//----- nvinfo : EIATTR_KPARAM_INFO
	.align		4
.L_25:
        /*0078*/ 	.byte	0x04, 0x17
        /*007a*/ 	.short	(.L_27 - .L_26)
.L_26:
        /*007c*/ 	.word	0x00000000
        /*0080*/ 	.short	0x0001
        /*0082*/ 	.short	0x0008
        /*0084*/ 	.byte	0x00, 0xf4, 0x21, 0x00


	//----- nvinfo : EIATTR_KPARAM_INFO
	.align		4
.L_27:
        /*0088*/ 	.byte	0x04, 0x17
        /*008a*/ 	.short	(.L_29 - .L_28)
.L_28:
        /*008c*/ 	.word	0x00000000
        /*0090*/ 	.short	0x0000
        /*0092*/ 	.short	0x0000
        /*0094*/ 	.byte	0x00, 0xf4, 0x21, 0x00


	//----- nvinfo : EIATTR_SPARSE_MMA_MASK
	.align		4
.L_29:
        /*0098*/ 	.byte	0x03, 0x50
        /*009a*/ 	.short	0x0000


	//----- nvinfo : EIATTR_MAXREG_COUNT
	.align		4
        /*009c*/ 	.byte	0x03, 0x1b
        /*009e*/ 	.short	0x00ff


	//----- nvinfo : EIATTR_EXIT_INSTR_OFFSETS
	.align		4
        /*00a0*/ 	.byte	0x04, 0x1c
        /*00a2*/ 	.short	(.L_31 - .L_30)


	//   ....[0]....
.L_30:
        /*00a4*/ 	.word	0x000015d0


	//   ....[1]....
        /*00a8*/ 	.word	0x00001620


	//----- nvinfo : EIATTR_REQNTID
	.align		4
.L_31:
        /*00ac*/ 	.byte	0x04, 0x10
        /*00ae*/ 	.short	(.L_33 - .L_32)
.L_32:
        /*00b0*/ 	.word	0x00000100
        /*00b4*/ 	.word	0x00000001
        /*00b8*/ 	.word	0x00000001


	//----- nvinfo : EIATTR_CBANK_PARAM_SIZE
	.align		4
.L_33:
        /*00bc*/ 	.byte	0x03, 0x19
        /*00be*/ 	.short	0x0040


	//----- nvinfo : EIATTR_PARAM_CBANK
	.align		4
        /*00c0*/ 	.byte	0x04, 0x0a
        /*00c2*/ 	.short	(.L_35 - .L_34)
	.align		4
.L_34:
        /*00c4*/ 	.word	index@(.nv.constant0.triton_poi_fused__native_batch_norm_legit_no_training_add_relu_17)
        /*00c8*/ 	.short	0x0210
        /*00ca*/ 	.short	0x0040


	//----- nvinfo : EIATTR_SW_WAR
	.align		4
.L_35:
        /*00cc*/ 	.byte	0x04, 0x36
        /*00ce*/ 	.short	(.L_37 - .L_36)
.L_36:
        /*00d0*/ 	.word	0x00000008
.L_37:


//--------------------- .nv.callgraph             --------------------------
	.section	.nv.callgraph,"",@"SHT_CUDA_CALLGRAPH"
	.align	4
	.sectionentsize	8
	.align		4
        /*0000*/ 	.word	0x00000000
	.align		4
        /*0004*/ 	.word	0xffffffff
	.align		4
        /*0008*/ 	.word	0x00000000
	.align		4
        /*000c*/ 	.word	0xfffffffe
	.align		4
        /*0010*/ 	.word	0x00000000
	.align		4
        /*0014*/ 	.word	0xfffffffd
	.align		4
        /*0018*/ 	.word	0x00000000
	.align		4
        /*001c*/ 	.word	0xfffffffc


//--------------------- .nv.constant4             --------------------------
	.section	.nv.constant4,"a",@progbits
	.align	8
	.align		8
.nv.constant4:
        /*0000*/ 	.dword	_$_str
	.align		8
        /*0008*/ 	.dword	_$_str_$_2


//--------------------- .text.triton_poi_fused__native_batch_norm_legit_no_training_add_relu_17 --------------------------
	.section	.text.triton_poi_fused__native_batch_norm_legit_no_training_add_relu_17,"ax",@progbits
	.sectionflags	@"SHF_BARRIERS=1"
	.align	128
        .global         triton_poi_fused__native_batch_norm_legit_no_training_add_relu_17
        .type           triton_poi_fused__native_batch_norm_legit_no_training_add_relu_17,@function
        .size           triton_poi_fused__native_batch_norm_legit_no_training_add_relu_17,(.L_x_1 - triton_poi_fused__native_batch_norm_legit_no_training_add_relu_17)
        .other          triton_poi_fused__native_batch_norm_legit_no_training_add_relu_17,@"STO_CUDA_ENTRY STV_DEFAULT"
triton_poi_fused__native_batch_norm_legit_no_training_add_relu_17:
.text.triton_poi_fused__native_batch_norm_legit_no_training_add_relu_17:
[----:B------:R-:W0:Y:S01]  /*0000*/  LDC R1, c[0x0][0x28] ;  /* 0x00000a00ff017b82 */ /* 0x000e220000000800 */
[----:B------:R-:W1:Y:S07]  /*0010*/  S2R R0, SR_TID.X ;  /* 0x0000000000007919 */ /* 0x000e6e0000002100 */
[----:B------:R-:W2:Y:S01]  /*0020*/  LDC.64 R26, c[0x0][0x210] ;  /* 0x00008400ff1a7b82 */ /* 0x000ea20000000a00 */
[----:B------:R-:W-:Y:S02]  /*0030*/  CS2R R8, SRZ ;  /* 0x0000000000087805 */ /* 0x000fe4000001ff00 */
[----:B------:R-:W-:Y:S01]  /*0040*/  CS2R R10, SRZ ;  /* 0x00000000000a7805 */ /* 0x000fe2000001ff00 */
[----:B------:R-:W3:Y:S01]  /*0050*/  S2R R2, SR_CTAID.Y ;  /* 0x0000000000027919 */ /* 0x000ee20000002600 */
[----:B------:R-:W-:Y:S01]  /*0060*/  ULDC.64 UR6, c[0x0][0x208] ;  /* 0x0000820000067ab9 */ /* 0x000fe20000000a00 */
[----:B------:R-:W-:Y:S01]  /*0070*/  CS2R R12, SRZ ;  /* 0x00000000000c7805 */ /* 0x000fe2000001ff00 */
[----:B------:R-:W4:Y:S01]  /*0080*/  S2R R4, SR_CTAID.X ;  /* 0x0000000000047919 */ /* 0x000f220000002500 */
[----:B-1----:R-:W-:Y:S01]  /*0090*/  IMAD.SHL.U32 R5, R0, 0x4, RZ ;  /* 0x0000000400057824 */ /* 0x002fe200078e00ff */
[----:B------:R-:W-:Y:S01]  /*00a0*/  SHF.R.U32.HI R3, RZ, 0x6, R0 ;  /* 0x00000006ff037819 */ /* 0x000fe20000011600 */
[----:B---3--:R-:W-:-:S03]  /*00b0*/  IMAD.SHL.U32 R2, R2, 0x10, RZ ;  /* 0x0000001002027824 */ /* 0x008fc600078e00ff */
[----:B------:R-:W-:Y:S02]  /*00c0*/  LOP3.LUT R7, R5, 0xfc, RZ, 0xc0, !PT ;  /* 0x000000fc05077812 */ /* 0x000fe400078ec0ff */
[----:B------:R-:W-:Y:S02]  /*00d0*/  SGXT.U32 R3, R3, 0x2 ;  /* 0x000000020303781a */ /* 0x000fe40000000000 */
[----:B----4-:R-:W-:Y:S02]  /*00e0*/  PRMT R6, R7, 0x6540, R4 ;  /* 0x0000654007067816 */ /* 0x010fe40000000004 */
[----:B------:R-:W-:Y:S02]  /*00f0*/  LOP3.LUT R30, R2, R3, RZ, 0xfc, !PT ;  /* 0x00000003021e7212 */ /* 0x000fe400078efcff */
[----:B------:R-:W-:Y:S02]  /*0100*/  ISETP.GE.AND P0, PT, R6, 0x400, PT ;  /* 0x000004000600780c */ /* 0x000fe40003f06270 */
[----:B------:R-:W-:-:S02]  /*0110*/  LOP3.LUT R25, R2, 0x4, R3, 0xfe, !PT ;  /* 0x0000000402197812 */ /* 0x000fc400078efe03 */
[C---:B------:R-:W-:Y:S01]  /*0120*/  ISETP.LT.AND P3, PT, R30.reuse, 0x100, !P0 ;  /* 0x000001001e00780c */ /* 0x040fe20004761270 */
[----:B------:R-:W-:Y:S01]  /*0130*/  IMAD R30, R30, 0x400, R6 ;  /* 0x000004001e1e7824 */ /* 0x000fe200078e0206 */
[----:B------:R-:W-:-:S03]  /*0140*/  ISETP.LT.AND P2, PT, R25, 0x100, !P0 ;  /* 0x000001001900780c */ /* 0x000fc60004741270 */
[----:B--2---:R-:W-:-:S08]  /*0150*/  IMAD.WIDE R18, R30, 0x4, R26 ;  /* 0x000000041e127825 */ /* 0x004fd000078e021a */
[----:B------:R1:W2:Y:S01]  /*0160*/  @P3 LDG.E.EL.128 R8, desc[UR6][R18.64] ;  /* 0x0000000612083981 */ /* 0x0002a2000c2e1d00 */
[----:B------:R-:W-:Y:S01]  /*0170*/  IMAD R25, R25, 0x400, R6 ;  /* 0x0000040019197824 */ /* 0x000fe200078e0206 */
[----:B------:R-:W-:Y:S02]  /*0180*/  CS2R R14, SRZ ;  /* 0x00000000000e7805 */ /* 0x000fe4000001ff00 */
[----:B------:R-:W-:Y:S01]  /*0190*/  LOP3.LUT R7, R2, 0x8, R3, 0xfe, !PT ;  /* 0x0000000802077812 */ /* 0x000fe200078efe03 */
[----:B------:R-:W-:-:S03]  /*01a0*/  IMAD.WIDE R20, R25, 0x4, R26 ;  /* 0x0000000419147825 */ /* 0x000fc600078e021a */
[C---:B------:R-:W-:Y:S02]  /*01b0*/  ISETP.LT.AND P1, PT, R7.reuse, 0x100, !P0 ;  /* 0x000001000700780c */ /* 0x040fe40004721270 */
[----:B------:R3:W4:Y:S01]  /*01c0*/  @P2 LDG.E.EL.128 R12, desc[UR6][R20.64] ;  /* 0x00000006140c2981 */ /* 0x000722000c2e1d00 */
[----:B------:R-:W-:Y:S02]  /*01d0*/  LEA R7, R7, R6, 0xa ;  /* 0x0000000607077211 */ /* 0x000fe400078e50ff */
[----:B------:R-:W-:Y:S02]  /*01e0*/  CS2R R16, SRZ ;  /* 0x0000000000107805 */ /* 0x000fe4000001ff00 */
[----:B-1----:R-:W-:Y:S02]  /*01f0*/  CS2R R18, SRZ ;  /* 0x0000000000127805 */ /* 0x002fe4000001ff00 */
[----:B------:R-:W-:Y:S01]  /*0200*/  LOP3.LUT R3, R2, 0xc, R3, 0xfe, !PT ;  /* 0x0000000c02037812 */ /* 0x000fe200078efe03 */
[----:B------:R-:W-:-:S03]  /*0210*/  IMAD.WIDE R28, R7, 0x4, R26 ;  /* 0x00000004071c7825 */ /* 0x000fc600078e021a */
[C---:B------:R-:W-:Y:S02]  /*0220*/  ISETP.LT.AND P0, PT, R3.reuse, 0x100, !P0 ;  /* 0x000001000300780c */ /* 0x040fe40004701270 */
[----:B------:R1:W5:Y:S01]  /*0230*/  @P1 LDG.E.EL.128 R16, desc[UR6][R28.64] ;  /* 0x000000061c101981 */ /* 0x000362000c2e1d00 */
[----:B------:R-:W-:Y:S01]  /*0240*/  IMAD R6, R3, 0x400, R6 ;  /* 0x0000040003067824 */ /* 0x000fe200078e0206 */
[----:B---3--:R-:W-:Y:S02]  /*0250*/  CS2R R20, SRZ ;  /* 0x0000000000147805 */ /* 0x008fe4000001ff00 */
[----:B------:R-:W-:Y:S01]  /*0260*/  CS2R R22, SRZ ;  /* 0x0000000000167805 */ /* 0x000fe2000001ff00 */
[----:B------:R-:W-:-:S06]  /*0270*/  IMAD.WIDE R26, R6, 0x4, R26 ;  /* 0x00000004061a7825 */ /* 0x000fcc00078e021a */
[----:B------:R3:W3:Y:S01]  /*0280*/  @P0 LDG.E.EL.128 R20, desc[UR6][R26.64] ;  /* 0x000000061a140981 */ /* 0x0006e2000c2e1d00 */
[----:B------:R-:W1:Y:S01]  /*0290*/  S2UR UR5, SR_CgaCtaId ;  /* 0x00000000000579c3 */ /* 0x000e620000008800 */
[----:B------:R-:W-:Y:S01]  /*02a0*/  SHF.R.U32.HI R24, RZ, 0x8, R5 ;  /* 0x00000008ff187819 */ /* 0x000fe20000011605 */
[----:B------:R-:W-:Y:S01]  /*02b0*/  UMOV UR4, 0x400 ;  /* 0x0000040000047882 */ /* 0x000fe20000000000 */
[----:B------:R-:W-:Y:S02]  /*02c0*/  LOP3.LUT R32, R5, 0x3fc, RZ, 0xc0, !PT ;  /* 0x000003fc05207812 */ /* 0x000fe400078ec0ff */
[----:B------:R-:W-:-:S04]  /*02d0*/  SGXT.U32 R24, R24, 0x2 ;  /* 0x000000021818781a */ /* 0x000fc80000000000 */
[----:B------:R-:W-:Y:S01]  /*02e0*/  LOP3.LUT R3, R24, 0x3fc, R5, 0xf8, !PT ;  /* 0x000003fc18037812 */ /* 0x000fe200078ef805 */
[----:B01----:R-:W-:-:S06]  /*02f0*/  UPRMT UR4, UR5, 0x654, UR4 ;  /* 0x0000065405047896 */ /* 0x003fcc0008000004 */
[----:B------:R-:W-:Y:S02]  /*0300*/  LEA R29, R24, UR4, 0x2 ;  /* 0x00000004181d7c11 */ /* 0x000fe4000f8e10ff */
[----:B------:R-:W-:Y:S02]  /*0310*/  LEA R3, R3, UR4, 0x2 ;  /* 0x0000000403037c11 */ /* 0x000fe4000f8e10ff */
[----:B------:R-:W-:Y:S01]  /*0320*/  LOP3.LUT R24, R0, 0xff, RZ, 0xc0, !PT ;  /* 0x000000ff00187812 */ /* 0x000fe200078ec0ff */
[----:B------:R-:W-:-:S03]  /*0330*/  IMAD R32, R32, 0x4, R29 ;  /* 0x0000000420207824 */ /* 0x000fc600078e021d */
[----:B------:R-:W-:Y:S01]  /*0340*/  LEA R24, R24, UR4, 0x2 ;  /* 0x0000000418187c11 */ /* 0x000fe2000f8e10ff */
[----:B------:R-:W-:Y:S01]  /*0350*/  HFMA2.MMA R39, -RZ, RZ, 0, 0 ;  /* 0x00000000ff277435 */ /* 0x000fe200000001ff */
[----:B--2---:R-:W-:Y:S04]  /*0360*/  STS [R3], R8 ;  /* 0x0000000803007388 */ /* 0x004fe80000000800 */
[----:B------:R0:W-:Y:S04]  /*0370*/  STS [R32+0x4], R9 ;  /* 0x0000040920007388 */ /* 0x0001e80000000800 */
[----:B------:R-:W-:Y:S04]  /*0380*/  STS [R32+0x8], R10 ;  /* 0x0000080a20007388 */ /* 0x000fe80000000800 */
[----:B------:R1:W-:Y:S01]  /*0390*/  STS [R32+0xc], R11 ;  /* 0x00000c0b20007388 */ /* 0x0003e20000000800 */
[----:B0-----:R-:W0:Y:S08]  /*03a0*/  LDC.64 R8, c[0x0][0x220] ;  /* 0x00008800ff087b82 */ /* 0x001e300000000a00 */
[----:B------:R-:W-:Y:S08]  /*03b0*/  BAR.SYNC.DEFER_BLOCKING 0x0 ;  /* 0x0000000000007b1d */ /* 0x000ff00000010000 */
[----:B-1----:R-:W1:Y:S01]  /*03c0*/  LDC.64 R10, c[0x0][0x228] ;  /* 0x00008a00ff0a7b82 */ /* 0x002e620000000a00 */
[----:B------:R-:W-:Y:S04]  /*03d0*/  LDS R28, [R24] ;  /* 0x00000000181c7984 */ /* 0x000fe80000000800 */
[----:B------:R-:W-:Y:S04]  /*03e0*/  LDS R29, [R24+0x404] ;  /* 0x00040400181d7984 */ /* 0x000fe80000000800 */
[----:B---3--:R-:W-:Y:S04]  /*03f0*/  LDS R26, [R24+0x808] ;  /* 0x00080800181a7984 */ /* 0x008fe80000000800 */
[----:B------:R-:W-:Y:S01]  /*0400*/  LDS R27, [R24+0xc0c] ;  /* 0x000c0c00181b7984 */ /* 0x000fe20000000800 */
[----:B------:R-:W-:Y:S06]  /*0410*/  BAR.SYNC.DEFER_BLOCKING 0x0 ;  /* 0x0000000000007b1d */ /* 0x000fec0000010000 */
[----:B----4-:R2:W-:Y:S04]  /*0420*/  STS [R3], R12 ;  /* 0x0000000c03007388 */ /* 0x0105e80000000800 */
[----:B------:R3:W-:Y:S04]  /*0430*/  STS [R32+0x4], R13 ;  /* 0x0000040d20007388 */ /* 0x0007e80000000800 */
[----:B------:R-:W-:Y:S01]  /*0440*/  STS [R32+0x8], R14 ;  /* 0x0000080e20007388 */ /* 0x000fe20000000800 */
[----:B--2---:R-:W-:-:S03]  /*0450*/  PRMT R12, R0, 0x6540, R4 ;  /* 0x00006540000c7816 */ /* 0x004fc60000000004 */
[----:B------:R-:W-:Y:S01]  /*0460*/  STS [R32+0xc], R15 ;  /* 0x00000c0f20007388 */ /* 0x000fe20000000800 */
[----:B------:R-:W-:Y:S01]  /*0470*/  BAR.SYNC.DEFER_BLOCKING 0x0 ;  /* 0x0000000000007b1d */ /* 0x000fe20000010000 */
[C---:B------:R-:W-:Y:S01]  /*0480*/  ISETP.GE.AND P4, PT, R12.reuse, 0x400, PT ;  /* 0x000004000c00780c */ /* 0x040fe20003f86270 */
[----:B---3--:R-:W-:Y:S02]  /*0490*/  IMAD.MOV.U32 R13, RZ, RZ, RZ ;  /* 0x000000ffff0d7224 */ /* 0x008fe400078e00ff */
[----:B0-----:R-:W-:Y:S02]  /*04a0*/  IMAD.WIDE R8, R12, 0x4, R8 ;  /* 0x000000040c087825 */ /* 0x001fe400078e0208 */
[----:B------:R-:W-:Y:S04]  /*04b0*/  LDS R33, [R24] ;  /* 0x0000000018217984 */ /* 0x000fe80000000800 */
[----:B------:R-:W-:Y:S04]  /*04c0*/  LDS R34, [R24+0x404] ;  /* 0x0004040018227984 */ /* 0x000fe80000000800 */
[----:B------:R-:W-:Y:S04]  /*04d0*/  LDS R35, [R24+0x808] ;  /* 0x0008080018237984 */ /* 0x000fe80000000800 */
[----:B------:R-:W-:Y:S01]  /*04e0*/  LDS R36, [R24+0xc0c] ;  /* 0x000c0c0018247984 */ /* 0x000fe20000000800 */
[----:B------:R-:W-:Y:S06]  /*04f0*/  BAR.SYNC.DEFER_BLOCKING 0x0 ;  /* 0x0000000000007b1d */ /* 0x000fec0000010000 */
[----:B-----5:R-:W-:Y:S04]  /*0500*/  STS [R3], R16 ;  /* 0x0000001003007388 */ /* 0x020fe80000000800 */
[----:B------:R-:W-:Y:S04]  /*0510*/  STS [R32+0x4], R17 ;  /* 0x0000041120007388 */ /* 0x000fe80000000800 */
[----:B------:R-:W-:Y:S04]  /*0520*/  STS [R32+0x8], R18 ;  /* 0x0000081220007388 */ /* 0x000fe80000000800 */
[----:B------:R-:W-:Y:S01]  /*0530*/  STS [R32+0xc], R19 ;  /* 0x00000c1320007388 */ /* 0x000fe20000000800 */
[----:B------:R-:W-:Y:S06]  /*0540*/  BAR.SYNC.DEFER_BLOCKING 0x0 ;  /* 0x0000000000007b1d */ /* 0x000fec0000010000 */
[----:B------:R-:W-:Y:S04]  /*0550*/  LDS R38, [R24] ;  /* 0x0000000018267984 */ /* 0x000fe80000000800 */
[----:B------:R-:W-:Y:S04]  /*0560*/  LDS R37, [R24+0x404] ;  /* 0x0004040018257984 */ /* 0x000fe80000000800 */
[----:B------:R-:W-:Y:S04]  /*0570*/  LDS R16, [R24+0x808] ;  /* 0x0008080018107984 */ /* 0x000fe80000000800 */
[----:B------:R-:W0:Y:S01]  /*0580*/  LDS R17, [R24+0xc0c] ;  /* 0x000c0c0018117984 */ /* 0x000e220000000800 */
[----:B------:R-:W-:Y:S06]  /*0590*/  BAR.SYNC.DEFER_BLOCKING 0x0 ;  /* 0x0000000000007b1d */ /* 0x000fec0000010000 */
[----:B------:R-:W-:Y:S04]  /*05a0*/  STS [R3], R20 ;  /* 0x0000001403007388 */ /* 0x000fe80000000800 */
[----:B------:R2:W-:Y:S04]  /*05b0*/  STS [R32+0x4], R21 ;  /* 0x0000041520007388 */ /* 0x0005e80000000800 */
[----:B------:R-:W-:Y:S04]  /*05c0*/  STS [R32+0x8], R22 ;  /* 0x0000081620007388 */ /* 0x000fe80000000800 */
[----:B------:R3:W-:Y:S01]  /*05d0*/  STS [R32+0xc], R23 ;  /* 0x00000c1720007388 */ /* 0x0007e20000000800 */
[----:B------:R-:W-:Y:S01]  /*05e0*/  IMAD.MOV.U32 R31, RZ, RZ, RZ ;  /* 0x000000ffff1f7224 */ /* 0x000fe200078e00ff */
[----:B--2---:R-:W2:Y:S08]  /*05f0*/  LDC.64 R20, c[0x0][0x238] ;  /* 0x00008e00ff147b82 */ /* 0x004eb00000000a00 */
[----:B------:R-:W-:Y:S06]  /*0600*/  BAR.SYNC.DEFER_BLOCKING 0x0 ;  /* 0x0000000000007b1d */ /* 0x000fec0000010000 */
[----:B------:R4:W5:Y:S01]  /*0610*/  @!P4 LDG.E.EL R13, desc[UR6][R8.64] ;  /* 0x00000006080dc981 */ /* 0x000962000c2e1900 */
[----:B---3--:R-:W-:-:S02]  /*0620*/  IMAD.MOV.U32 R32, RZ, RZ, RZ ;  /* 0x000000ffff207224 */ /* 0x008fc400078e00ff */
[C---:B-1----:R-:W-:Y:S01]  /*0630*/  IMAD.WIDE R10, R12.reuse, 0x4, R10 ;  /* 0x000000040c0a7825 */ /* 0x042fe200078e020a */
[----:B------:R-:W1:Y:S04]  /*0640*/  LDS R19, [R24] ;  /* 0x0000000018137984 */ /* 0x000e680000000800 */
[----:B------:R-:W3:Y:S01]  /*0650*/  @!P4 LDG.E.EL R31, desc[UR6][R10.64] ;  /* 0x000000060a1fc981 */ /* 0x000ee2000c2e1900 */
[----:B----4-:R-:W4:Y:S03]  /*0660*/  LDC.64 R8, c[0x0][0x218] ;  /* 0x00008600ff087b82 */ /* 0x010f260000000a00 */
[----:B------:R-:W0:Y:S04]  /*0670*/  LDS R18, [R24+0x404] ;  /* 0x0004040018127984 */ /* 0x000e280000000800 */
[----:B------:R-:W0:Y:S04]  /*0680*/  LDS R40, [R24+0x808] ;  /* 0x0008080018287984 */ /* 0x000e280000000800 */
[----:B------:R-:W0:Y:S01]  /*0690*/  LDS R41, [R24+0xc0c] ;  /* 0x000c0c0018297984 */ /* 0x000e220000000800 */
[----:B----4-:R-:W-:-:S02]  /*06a0*/  IMAD.WIDE R14, R12, 0x4, R8 ;  /* 0x000000040c0e7825 */ /* 0x010fc400078e0208 */
[----:B------:R-:W4:Y:S03]  /*06b0*/  LDC.64 R8, c[0x0][0x230] ;  /* 0x00008c00ff087b82 */ /* 0x000f260000000a00 */
[----:B------:R0:W3:Y:S01]  /*06c0*/  @!P4 LDG.E.EL R39, desc[UR6][R14.64] ;  /* 0x000000060e27c981 */ /* 0x0000e2000c2e1900 */
[----:B----4-:R-:W-:-:S05]  /*06d0*/  IMAD.WIDE R8, R12, 0x4, R8 ;  /* 0x000000040c087825 */ /* 0x010fca00078e0208 */
[----:B------:R4:W3:Y:S01]  /*06e0*/  @!P4 LDG.E.EL R32, desc[UR6][R8.64] ;  /* 0x000000060820c981 */ /* 0x0008e2000c2e1900 */
[----:B0-----:R-:W-:Y:S01]  /*06f0*/  IMAD.MOV.U32 R15, RZ, RZ, 0x3e800000 ;  /* 0x3e800000ff0f7424 */ /* 0x001fe200078e00ff */
[----:B------:R-:W-:Y:S02]  /*0700*/  CS2R R10, SRZ ;  /* 0x00000000000a7805 */ /* 0x000fe4000001ff00 */
[----:B----4-:R-:W-:Y:S01]  /*0710*/  CS2R R8, SRZ ;  /* 0x0000000000087805 */ /* 0x010fe2000001ff00 */
[----:B--2---:R-:W-:-:S04]  /*0720*/  IMAD.WIDE R44, R7, 0x4, R20 ;  /* 0x00000004072c7825 */ /* 0x004fc800078e0214 */
[----:B-----5:R-:W-:-:S04]  /*0730*/  FADD R13, R13, 9.9999997473787516356e-06 ;  /* 0x3727c5ac0d0d7421 */ /* 0x020fc80000000000 */
[----:B------:R-:W0:Y:S02]  /*0740*/  MUFU.SQRT R42, R13 ;  /* 0x0000000d002a7308 */ /* 0x000e240000002000 */
[C---:B0-----:R-:W-:Y:S02]  /*0750*/  FSETP.GT.AND P4, PT, R42.reuse, 8.50705917302346158658e+37, PT ;  /* 0x7e8000002a00780b */ /* 0x041fe40003f84000 */
[----:B------:R-:W-:-:S11]  /*0760*/  FSETP.GEU.AND P5, PT, R42, 1.175494350822287508e-38, PT ;  /* 0x008000002a00780b */ /* 0x000fd60003fae000 */
[----:B------:R-:W-:-:S04]  /*0770*/  @P4 FMUL R42, R42, 0.25 ;  /* 0x3e8000002a2a4820 */ /* 0x000fc80000400000 */
[----:B------:R-:W-:-:S04]  /*0780*/  @!P5 FMUL R42, R42, 16777216 ;  /* 0x4b8000002a2ad820 */ /* 0x000fc80000400000 */
[----:B------:R-:W0:Y:S01]  /*0790*/  MUFU.RCP R22, R42 ;  /* 0x0000002a00167308 */ /* 0x000e220000001000 */
[----:B------:R-:W-:Y:S01]  /*07a0*/  FSEL R15, R15, 1, P4 ;  /* 0x3f8000000f0f7808 */ /* 0x000fe20002000000 */
[----:B------:R-:W-:-:S04]  /*07b0*/  IMAD.WIDE R12, R30, 0x4, R20 ;  /* 0x000000041e0c7825 */ /* 0x000fc800078e0214 */
[----:B------:R-:W-:Y:S01]  /*07c0*/  @!P5 FMUL R15, R15, 16777216 ;  /* 0x4b8000000f0fd820 */ /* 0x000fe20000400000 */
[----:B------:R2:W4:Y:S01]  /*07d0*/  @P3 LDG.E.EL.128 R8, desc[UR6][R12.64] ;  /* 0x000000060c083981 */ /* 0x000522000c2e1d00 */
[--C-:B---3--:R-:W-:Y:S01]  /*07e0*/  FADD R23, R17, -R39.reuse ;  /* 0x8000002711177221 */ /* 0x108fe20000000000 */
[----:B------:R-:W-:Y:S01]  /*07f0*/  FADD R30, R16, -R39 ;  /* 0x80000027101e7221 */ /* 0x000fe20000000000 */
[----:B------:R-:W-:-:S04]  /*0800*/  IMAD.WIDE R16, R25, 0x4, R20 ;  /* 0x0000000419107825 */ /* 0x000fc800078e0214 */
[----:B0-----:R-:W-:Y:S01]  /*0810*/  FMUL R22, R22, R15 ;  /* 0x0000000f16167220 */ /* 0x001fe20000400000 */
[----:B------:R-:W-:Y:S02]  /*0820*/  CS2R R14, SRZ ;  /* 0x00000000000e7805 */ /* 0x000fe4000001ff00 */
[----:B--2---:R-:W-:Y:S01]  /*0830*/  MOV R12, RZ ;  /* 0x000000ff000c7202 */ /* 0x004fe20000000f00 */
[----:B------:R-:W-:Y:S02]  /*0840*/  IMAD.MOV.U32 R13, RZ, RZ, RZ ;  /* 0x000000ffff0d7224 */ /* 0x000fe400078e00ff */
[--C-:B-1----:R-:W-:Y:S01]  /*0850*/  FADD R25, R19, -R39.reuse ;  /* 0x8000002713197221 */ /* 0x102fe20000000000 */
[--C-:B------:R-:W-:Y:S01]  /*0860*/  FADD R42, R18, -R39.reuse ;  /* 0x80000027122a7221 */ /* 0x100fe20000000000 */
[----:B------:R-:W-:Y:S02]  /*0870*/  CS2R R18, SRZ ;  /* 0x0000000000127805 */ /* 0x000fe4000001ff00 */
[----:B------:R0:W2:Y:S01]  /*0880*/  @P2 LDG.E.EL.128 R12, desc[UR6][R16.64] ;  /* 0x00000006100c2981 */ /* 0x0000a2000c2e1d00 */
[--C-:B------:R-:W-:Y:S01]  /*0890*/  FADD R37, R37, -R39.reuse ;  /* 0x8000002725257221 */ /* 0x100fe20000000000 */
[--C-:B------:R-:W-:Y:S01]  /*08a0*/  FADD R38, R38, -R39.reuse ;  /* 0x8000002726267221 */ /* 0x100fe20000000000 */
[--C-:B------:R-:W-:Y:S01]  /*08b0*/  FADD R36, R36, -R39.reuse ;  /* 0x8000002724247221 */ /* 0x100fe20000000000 */
[--C-:B------:R-:W-:Y:S01]  /*08c0*/  FADD R35, R35, -R39.reuse ;  /* 0x8000002723237221 */ /* 0x100fe20000000000 */
[--C-:B------:R-:W-:Y:S01]  /*08d0*/  FADD R34, R34, -R39.reuse ;  /* 0x8000002722227221 */ /* 0x100fe20000000000 */
[--C-:B------:R-:W-:Y:S01]  /*08e0*/  FADD R33, R33, -R39.reuse ;  /* 0x8000002721217221 */ /* 0x100fe20000000000 */
[--C-:B------:R-:W-:Y:S01]  /*08f0*/  FADD R27, R27, -R39.reuse ;  /* 0x800000271b1b7221 */ /* 0x100fe20000000000 */
[----:B0-----:R-:W-:Y:S01]  /*0900*/  CS2R R16, SRZ ;  /* 0x0000000000107805 */ /* 0x001fe2000001ff00 */
[--C-:B------:R-:W-:Y:S01]  /*0910*/  FADD R26, R26, -R39.reuse ;  /* 0x800000271a1a7221 */ /* 0x100fe20000000000 */
[--C-:B------:R-:W-:Y:S01]  /*0920*/  FADD R29, R29, -R39.reuse ;  /* 0x800000271d1d7221 */ /* 0x100fe20000000000 */
[--C-:B------:R-:W-:Y:S01]  /*0930*/  FADD R28, R28, -R39.reuse ;  /* 0x800000271c1c7221 */ /* 0x100fe20000000000 */
[--C-:B------:R-:W-:Y:S01]  /*0940*/  FADD R40, R40, -R39.reuse ;  /* 0x8000002728287221 */ /* 0x100fe20000000000 */
[----:B------:R-:W-:Y:S01]  /*0950*/  FADD R41, R41, -R39 ;  /* 0x8000002729297221 */ /* 0x000fe20000000000 */
[----:B------:R0:W3:Y:S01]  /*0960*/  @P1 LDG.E.EL.128 R16, desc[UR6][R44.64] ;  /* 0x000000062c101981 */ /* 0x0000e2000c2e1d00 */
[-C--:B------:R-:W-:Y:S01]  /*0970*/  FMUL R29, R29, R22.reuse ;  /* 0x000000161d1d7220 */ /* 0x080fe20000400000 */
        /* <DEDUP_REMOVED lines=14> */
[----:B------:R-:W-:Y:S01]  /*0a60*/  FMUL R41, R41, R22 ;  /* 0x0000001629297220 */ /* 0x000fe20000400000 */
[----:B0-----:R-:W-:Y:S01]  /*0a70*/  IMAD.WIDE R44, R6, 0x4, R20 ;  /* 0x00000004062c7825 */ /* 0x001fe200078e0214 */
[----:B------:R-:W-:-:S02]  /*0a80*/  CS2R R20, SRZ ;  /* 0x0000000000147805 */ /* 0x000fc4000001ff00 */
[----:B------:R-:W-:-:S06]  /*0a90*/  CS2R R22, SRZ ;  /* 0x0000000000167805 */ /* 0x000fcc000001ff00 */
[----:B------:R0:W5:Y:S01]  /*0aa0*/  @P0 LDG.E.EL.128 R20, desc[UR6][R44.64] ;  /* 0x000000062c140981 */ /* 0x000162000c2e1d00 */
[----:B------:R-:W-:Y:S01]  /*0ab0*/  BAR.SYNC.DEFER_BLOCKING 0x0 ;  /* 0x0000000000007b1d */ /* 0x000fe20000010000 */
[-CC-:B------:R-:W-:Y:S01]  /*0ac0*/  FFMA R39, R28, R31.reuse, R32.reuse ;  /* 0x0000001f1c277223 */ /* 0x180fe20000000020 */
[-CC-:B------:R-:W-:Y:S01]  /*0ad0*/  FFMA R29, R29, R31.reuse, R32.reuse ;  /* 0x0000001f1d1d7223 */ /* 0x180fe20000000020 */
[-CC-:B------:R-:W-:Y:S01]  /*0ae0*/  FFMA R43, R26, R31.reuse, R32.reuse ;  /* 0x0000001f1a2b7223 */ /* 0x180fe20000000020 */
[-CC-:B------:R-:W-:Y:S02]  /*0af0*/  FFMA R27, R27, R31.reuse, R32.reuse ;  /* 0x0000001f1b1b7223 */ /* 0x180fe40000000020 */
[----:B------:R-:W-:Y:S04]  /*0b00*/  STS [R24], R39 ;  /* 0x0000002718007388 */ /* 0x000fe80000000800 */
[----:B------:R-:W-:Y:S04]  /*0b10*/  STS [R24+0x404], R29 ;  /* 0x0004041d18007388 */ /* 0x000fe80000000800 */
[----:B------:R-:W-:Y:S04]  /*0b20*/  STS [R24+0x808], R43 ;  /* 0x0008082b18007388 */ /* 0x000fe80000000800 */
[----:B------:R-:W-:Y:S01]  /*0b30*/  STS [R24+0xc0c], R27 ;  /* 0x000c0c1b18007388 */ /* 0x000fe20000000800 */
[----:B------:R-:W-:Y:S01]  /*0b40*/  BAR.SYNC.DEFER_BLOCKING 0x0 ;  /* 0x0000000000007b1d */ /* 0x000fe20000010000 */
[-CC-:B------:R-:W-:Y:S01]  /*0b50*/  FFMA R33, R33, R31.reuse, R32.reuse ;  /* 0x0000001f21217223 */ /* 0x180fe20000000020 */
[-CC-:B------:R-:W-:Y:S01]  /*0b60*/  FFMA R34, R34, R31.reuse, R32.reuse ;  /* 0x0000001f22227223 */ /* 0x180fe20000000020 */
[-CC-:B------:R-:W-:Y:S01]  /*0b70*/  FFMA R35, R35, R31.reuse, R32.reuse ;  /* 0x0000001f23237223 */ /* 0x180fe20000000020 */
[-CC-:B------:R-:W-:Y:S01]  /*0b80*/  FFMA R36, R36, R31.reuse, R32.reuse ;  /* 0x0000001f24247223 */ /* 0x180fe20000000020 */
[-CC-:B------:R-:W-:Y:S01]  /*0b90*/  FFMA R38, R38, R31.reuse, R32.reuse ;  /* 0x0000001f26267223 */ /* 0x180fe20000000020 */
[-CC-:B------:R-:W-:Y:S01]  /*0ba0*/  FFMA R37, R37, R31.reuse, R32.reuse ;  /* 0x0000001f25257223 */ /* 0x180fe20000000020 */
[-CC-:B0-----:R-:W-:Y:S01]  /*0bb0*/  FFMA R45, R30, R31.reuse, R32.reuse ;  /* 0x0000001f1e2d7223 */ /* 0x181fe20000000020 */
[-CC-:B------:R-:W-:Y:S01]  /*0bc0*/  FFMA R7, R7, R31.reuse, R32.reuse ;  /* 0x0000001f07077223 */ /* 0x180fe20000000020 */
[-CC-:B------:R-:W-:Y:S01]  /*0bd0*/  FFMA R25, R25, R31.reuse, R32.reuse ;  /* 0x0000001f19197223 */ /* 0x180fe20000000020 */
[-CC-:B------:R-:W-:Y:S01]  /*0be0*/  FFMA R42, R42, R31.reuse, R32.reuse ;  /* 0x0000001f2a2a7223 */ /* 0x180fe20000000020 */
[-CC-:B------:R-:W-:Y:S01]  /*0bf0*/  FFMA R40, R40, R31.reuse, R32.reuse ;  /* 0x0000001f28287223 */ /* 0x180fe20000000020 */
[----:B------:R-:W-:Y:S01]  /*0c00*/  FFMA R41, R41, R31, R32 ;  /* 0x0000001f29297223 */ /* 0x000fe20000000020 */
[----:B------:R-:W-:Y:S04]  /*0c10*/  LDS R26, [R3+0xc] ;  /* 0x00000c00031a7984 */ /* 0x000fe80000000800 */
[----:B------:R-:W-:Y:S04]  /*0c20*/  LDS R30, [R3+0x8] ;  /* 0x00000800031e7984 */ /* 0x000fe80000000800 */
[----:B------:R-:W-:Y:S04]  /*0c30*/  LDS R28, [R3+0x4] ;  /* 0x00000400031c7984 */ /* 0x000fe80000000800 */
[----:B------:R-:W4:Y:S01]  /*0c40*/  LDS R31, [R3] ;  /* 0x00000000031f7984 */ /* 0x000f220000000800 */
[----:B------:R-:W-:Y:S06]  /*0c50*/  BAR.SYNC.DEFER_BLOCKING 0x0 ;  /* 0x0000000000007b1d */ /* 0x000fec0000010000 */
[----:B------:R-:W-:Y:S04]  /*0c60*/  STS [R24], R33 ;  /* 0x0000002118007388 */ /* 0x000fe80000000800 */
[----:B------:R-:W-:Y:S04]  /*0c70*/  STS [R24+0x404], R34 ;  /* 0x0004042218007388 */ /* 0x000fe80000000800 */
[----:B------:R-:W-:Y:S04]  /*0c80*/  STS [R24+0x808], R35 ;  /* 0x0008082318007388 */ /* 0x000fe80000000800 */
[----:B------:R-:W-:Y:S01]  /*0c90*/  STS [R24+0xc0c], R36 ;  /* 0x000c0c2418007388 */ /* 0x000fe20000000800 */
[----:B------:R-:W-:Y:S06]  /*0ca0*/  BAR.SYNC.DEFER_BLOCKING 0x0 ;  /* 0x0000000000007b1d */ /* 0x000fec0000010000 */
[----:B------:R-:W-:Y:S04]  /*0cb0*/  LDS R44, [R3+0xc] ;  /* 0x00000c00032c7984 */ /* 0x000fe80000000800 */
[----:B------:R-:W-:Y:S04]  /*0cc0*/  LDS R29, [R3+0x8] ;  /* 0x00000800031d7984 */ /* 0x000fe80000000800 */
[----:B------:R-:W-:Y:S04]  /*0cd0*/  LDS R32, [R3+0x4] ;  /* 0x0000040003207984 */ /* 0x000fe80000000800 */
[----:B------:R-:W2:Y:S01]  /*0ce0*/  LDS R27, [R3] ;  /* 0x00000000031b7984 */ /* 0x000ea20000000800 */
[----:B------:R-:W-:Y:S06]  /*0cf0*/  BAR.SYNC.DEFER_BLOCKING 0x0 ;  /* 0x0000000000007b1d */ /* 0x000fec0000010000 */
[----:B------:R-:W-:Y:S04]  /*0d00*/  STS [R24], R38 ;  /* 0x0000002618007388 */ /* 0x000fe80000000800 */
[----:B------:R0:W-:Y:S04]  /*0d10*/  STS [R24+0x404], R37 ;  /* 0x0004042518007388 */ /* 0x0001e80000000800 */
[----:B------:R-:W-:Y:S04]  /*0d20*/  STS [R24+0x808], R45 ;  /* 0x0008082d18007388 */ /* 0x000fe80000000800 */
[----:B------:R-:W-:Y:S01]  /*0d30*/  STS [R24+0xc0c], R7 ;  /* 0x000c0c0718007388 */ /* 0x000fe20000000800 */
[----:B------:R-:W-:Y:S06]  /*0d40*/  BAR.SYNC.DEFER_BLOCKING 0x0 ;  /* 0x0000000000007b1d */ /* 0x000fec0000010000 */
[----:B------:R-:W0:Y:S01]  /*0d50*/  S2R R6, SR_TID.X ;  /* 0x0000000000067919 */ /* 0x000e220000002100 */
[----:B------:R-:W-:Y:S04]  /*0d60*/  LDS R36, [R3+0xc] ;  /* 0x00000c0003247984 */ /* 0x000fe80000000800 */
[----:B------:R-:W-:Y:S04]  /*0d70*/  LDS R35, [R3+0x8] ;  /* 0x0000080003237984 */ /* 0x000fe80000000800 */
[----:B------:R-:W-:Y:S04]  /*0d80*/  LDS R34, [R3+0x4] ;  /* 0x0000040003227984 */ /* 0x000fe80000000800 */
[----:B------:R-:W3:Y:S01]  /*0d90*/  LDS R33, [R3] ;  /* 0x0000000003217984 */ /* 0x000ee20000000800 */
[----:B------:R-:W-:Y:S01]  /*0da0*/  BAR.SYNC.DEFER_BLOCKING 0x0 ;  /* 0x0000000000007b1d */ /* 0x000fe20000010000 */
[----:B0-----:R-:W-:Y:S01]  /*0db0*/  IMAD.SHL.U32 R37, R6, 0x40, RZ ;  /* 0x0000004006257824 */ /* 0x001fe200078e00ff */
[----:B------:R-:W-:-:S04]  /*0dc0*/  SHF.R.U32.HI R39, RZ, 0x6, R6 ;  /* 0x00000006ff277819 */ /* 0x000fc80000011606 */
[----:B------:R-:W-:Y:S04]  /*0dd0*/  STS [R24], R25 ;  /* 0x0000001918007388 */ /* 0x000fe80000000800 */
[----:B------:R0:W-:Y:S04]  /*0de0*/  STS [R24+0x404], R42 ;  /* 0x0004042a18007388 */ /* 0x0001e80000000800 */
[----:B------:R-:W-:Y:S04]  /*0df0*/  STS [R24+0x808], R40 ;  /* 0x0008082818007388 */ /* 0x000fe80000000800 */
[----:B------:R-:W-:Y:S01]  /*0e00*/  STS [R24+0xc0c], R41 ;  /* 0x000c0c2918007388 */ /* 0x000fe20000000800 */
[----:B------:R-:W-:Y:S01]  /*0e10*/  BAR.SYNC.DEFER_BLOCKING 0x0 ;  /* 0x0000000000007b1d */ /* 0x000fe20000010000 */
[----:B------:R-:W-:-:S02]  /*0e20*/  LOP3.LUT R38, R37, 0xfc0, RZ, 0xc0, !PT ;  /* 0x00000fc025267812 */ /* 0x000fc400078ec0ff */
[----:B------:R-:W-:-:S03]  /*0e30*/  SGXT.U32 R39, R39, 0x2 ;  /* 0x000000022727781a */ /* 0x000fc60000000000 */
[C---:B0-----:R-:W-:Y:S01]  /*0e40*/  VIADD R42, R38.reuse, UR4 ;  /* 0x00000004262a7c36 */ /* 0x041fe20008000000 */
[----:B------:R-:W-:Y:S01]  /*0e50*/  LOP3.LUT R39, R38, R39, RZ, 0xfc, !PT ;  /* 0x0000002726277212 */ /* 0x000fe200078efcff */
[----:B------:R-:W5:Y:S04]  /*0e60*/  LDS R25, [R3] ;  /* 0x0000000003197984 */ /* 0x000f680000000800 */
[----:B------:R-:W0:Y:S04]  /*0e70*/  LDS R37, [R3+0x8] ;  /* 0x0000080003257984 */ /* 0x000e280000000800 */
[----:B------:R-:W1:Y:S04]  /*0e80*/  LDS R7, [R3+0x4] ;  /* 0x0000040003077984 */ /* 0x000e680000000800 */
[----:B------:R-:W0:Y:S01]  /*0e90*/  LDS R38, [R3+0xc] ;  /* 0x00000c0003267984 */ /* 0x000e220000000800 */
[C---:B----4-:R-:W-:Y:S01]  /*0ea0*/  FSETP.GEU.AND P6, PT, R31.reuse, -R8, PT ;  /* 0x800000081f00720b */ /* 0x050fe20003fce000 */
[----:B------:R-:W-:-:S05]  /*0eb0*/  FADD R8, R31, R8 ;  /* 0x000000081f087221 */ /* 0x000fca0000000000 */
[----:B------:R-:W-:Y:S02]  /*0ec0*/  FSEL R8, R8, RZ, P6 ;  /* 0x000000ff08087208 */ /* 0x000fe40003000000 */
[C---:B--2---:R-:W-:Y:S01]  /*0ed0*/  FSETP.GEU.AND P6, PT, R27.reuse, -R12, PT ;  /* 0x8000000c1b00720b */ /* 0x044fe20003fce000 */
[----:B------:R-:W-:-:S05]  /*0ee0*/  FADD R12, R27, R12 ;  /* 0x0000000c1b0c7221 */ /* 0x000fca0000000000 */
[----:B------:R-:W-:Y:S02]  /*0ef0*/  FSEL R12, R12, RZ, P6 ;  /* 0x000000ff0c0c7208 */ /* 0x000fe40003000000 */
[C---:B---3--:R-:W-:Y:S01]  /*0f00*/  FSETP.GEU.AND P6, PT, R33.reuse, -R16, PT ;  /* 0x800000102100720b */ /* 0x048fe20003fce000 */
[----:B------:R-:W-:Y:S01]  /*0f10*/  FADD R16, R33, R16 ;  /* 0x0000001021107221 */ /* 0x000fe20000000000 */
[C---:B------:R-:W-:Y:S01]  /*0f20*/  FSETP.GEU.AND P5, PT, R26.reuse, -R11, PT ;  /* 0x8000000b1a00720b */ /* 0x040fe20003fae000 */
        /* <DEDUP_REMOVED lines=11> */
[----:B------:R-:W-:-:S02]  /*0fe0*/  FSEL R16, R16, RZ, P6 ;  /* 0x000000ff10107208 */ /* 0x000fc40003000000 */
[C---:B-----5:R-:W-:Y:S01]  /*0ff0*/  FSETP.GEU.AND P6, PT, R25.reuse, -R20, PT ;  /* 0x800000141900720b */ /* 0x060fe20003fce000 */
[----:B------:R-:W-:Y:S01]  /*1000*/  FADD R20, R25, R20 ;  /* 0x0000001419147221 */ /* 0x000fe20000000000 */
[----:B------:R-:W-:Y:S02]  /*1010*/  LOP3.LUT R2, R2, 0xc, R5, 0xf8, !PT ;  /* 0x0000000c02027812 */ /* 0x000fe400078ef805 */
[----:B------:R-:W-:Y:S02]  /*1020*/  FSEL R24, R9, RZ, P3 ;  /* 0x000000ff09187208 */ /* 0x000fe40001800000 */
[----:B------:R-:W-:Y:S02]  /*1030*/  FSEL R10, R10, RZ, P4 ;  /* 0x000000ff0a0a7208 */ /* 0x000fe40002000000 */
[----:B------:R-:W-:Y:S02]  /*1040*/  FSEL R26, R11, RZ, P5 ;  /* 0x000000ff0b1a7208 */ /* 0x000fe40002800000 */
[----:B------:R-:W-:-:S02]  /*1050*/  FSEL R28, R13, RZ, P0 ;  /* 0x000000ff0d1c7208 */ /* 0x000fc40000000000 */
[----:B------:R-:W-:Y:S02]  /*1060*/  FSEL R14, R14, RZ, P1 ;  /* 0x000000ff0e0e7208 */ /* 0x000fe40000800000 */
[----:B------:R-:W-:Y:S02]  /*1070*/  FSEL R30, R15, RZ, P2 ;  /* 0x000000ff0f1e7208 */ /* 0x000fe40001000000 */
[----:B------:R-:W-:Y:S01]  /*1080*/  LEA R5, R39, R42, 0x2 ;  /* 0x0000002a27057211 */ /* 0x000fe200078e10ff */
[----:B------:R-:W-:Y:S01]  /*1090*/  BAR.SYNC.DEFER_BLOCKING 0x0 ;  /* 0x0000000000007b1d */ /* 0x000fe20000010000 */
[C---:B------:R-:W-:Y:S01]  /*10a0*/  FSETP.GEU.AND P3, PT, R36.reuse, -R19, PT ;  /* 0x800000132400720b */ /* 0x040fe20003f6e000 */
[----:B------:R-:W-:Y:S01]  /*10b0*/  FADD R19, R36, R19 ;  /* 0x0000001324137221 */ /* 0x000fe20000000000 */
[C---:B------:R-:W-:Y:S01]  /*10c0*/  FSETP.GEU.AND P4, PT, R35.reuse, -R18, PT ;  /* 0x800000122300720b */ /* 0x040fe20003f8e000 */
[----:B------:R-:W-:Y:S01]  /*10d0*/  FADD R18, R35, R18 ;  /* 0x0000001223127221 */ /* 0x000fe20000000000 */
[C---:B------:R-:W-:Y:S01]  /*10e0*/  FSETP.GEU.AND P5, PT, R34.reuse, -R17, PT ;  /* 0x800000112200720b */ /* 0x040fe20003fae000 */
[----:B------:R-:W-:Y:S01]  /*10f0*/  FADD R17, R34, R17 ;  /* 0x0000001122117221 */ /* 0x000fe20000000000 */
[C---:B0-----:R-:W-:Y:S01]  /*1100*/  FSETP.GEU.AND P0, PT, R37.reuse, -R22, PT ;  /* 0x800000162500720b */ /* 0x041fe20003f0e000 */
[----:B------:R-:W-:Y:S01]  /*1110*/  FADD R22, R37, R22 ;  /* 0x0000001625167221 */ /* 0x000fe20000000000 */
[C---:B-1----:R-:W-:Y:S01]  /*1120*/  FSETP.GEU.AND P1, PT, R7.reuse, -R21, PT ;  /* 0x800000150700720b */ /* 0x042fe20003f2e000 */
[----:B------:R-:W-:Y:S01]  /*1130*/  FADD R7, R7, R21 ;  /* 0x0000001507077221 */ /* 0x000fe20000000000 */
[C---:B------:R-:W-:Y:S01]  /*1140*/  FSETP.GEU.AND P2, PT, R38.reuse, -R23, PT ;  /* 0x800000172600720b */ /* 0x040fe20003f4e000 */
[----:B------:R-:W-:Y:S01]  /*1150*/  FADD R23, R38, R23 ;  /* 0x0000001726177221 */ /* 0x000fe20000000000 */
[----:B------:R-:W-:-:S02]  /*1160*/  FSEL R20, R20, RZ, P6 ;  /* 0x000000ff14147208 */ /* 0x000fc40003000000 */
[----:B------:R-:W-:Y:S02]  /*1170*/  FSEL R32, R17, RZ, P5 ;  /* 0x000000ff11207208 */ /* 0x000fe40002800000 */
[----:B------:R-:W-:Y:S02]  /*1180*/  FSEL R18, R18, RZ, P4 ;  /* 0x000000ff12127208 */ /* 0x000fe40002000000 */
[----:B------:R-:W-:Y:S01]  /*1190*/  FSEL R22, R22, RZ, P0 ;  /* 0x000000ff16167208 */ /* 0x000fe20000000000 */
[----:B------:R-:W-:Y:S01]  /*11a0*/  IMAD.SHL.U32 R3, R6, 0x4, RZ ;  /* 0x0000000406037824 */ /* 0x000fe200078e00ff */
[----:B------:R0:W-:Y:S04]  /*11b0*/  STS [R5], R8 ;  /* 0x0000000805007388 */ /* 0x0001e80000000800 */
[----:B------:R1:W-:Y:S04]  /*11c0*/  STS [R5+0xa0], R10 ;  /* 0x0000a00a05007388 */ /* 0x0003e80000000800 */
[----:B------:R2:W-:Y:S01]  /*11d0*/  STS [R5+0x30], R20 ;  /* 0x0000301405007388 */ /* 0x0005e20000000800 */
[----:B0-----:R-:W-:-:S02]  /*11e0*/  FSEL R8, R19, RZ, P3 ;  /* 0x000000ff13087208 */ /* 0x001fc40001800000 */
[----:B-1----:R-:W-:Y:S02]  /*11f0*/  FSEL R10, R7, RZ, P1 ;  /* 0x000000ff070a7208 */ /* 0x002fe40000800000 */
[----:B--2---:R-:W-:Y:S01]  /*1200*/  FSEL R20, R23, RZ, P2 ;  /* 0x000000ff17147208 */ /* 0x004fe20001000000 */
[----:B------:R-:W-:Y:S01]  /*1210*/  STS [R5+0x50], R24 ;  /* 0x0000501805007388 */ /* 0x000fe20000000800 */
[----:B------:R-:W-:-:S03]  /*1220*/  LOP3.LUT R3, R3, 0x3fc, RZ, 0xc0, !PT ;  /* 0x000003fc03037812 */ /* 0x000fc600078ec0ff */
[----:B------:R-:W-:Y:S04]  /*1230*/  STS [R5+0xf0], R26 ;  /* 0x0000f01a05007388 */ /* 0x000fe80000000800 */
[----:B------:R0:W-:Y:S04]  /*1240*/  STS [R5+0x10], R12 ;  /* 0x0000100c05007388 */ /* 0x0001e80000000800 */
[----:B------:R-:W-:Y:S04]  /*1250*/  STS [R5+0x60], R28 ;  /* 0x0000601c05007388 */ /* 0x000fe80000000800 */
[----:B------:R-:W-:Y:S04]  /*1260*/  STS [R5+0xb0], R14 ;  /* 0x0000b00e05007388 */ /* 0x000fe80000000800 */
[----:B------:R-:W-:Y:S04]  /*1270*/  STS [R5+0x100], R30 ;  /* 0x0001001e05007388 */ /* 0x000fe80000000800 */
[----:B------:R-:W-:Y:S04]  /*1280*/  STS [R5+0x20], R16 ;  /* 0x0000201005007388 */ /* 0x000fe80000000800 */
[----:B------:R-:W-:Y:S04]  /*1290*/  STS [R5+0x70], R32 ;  /* 0x0000702005007388 */ /* 0x000fe80000000800 */
[----:B------:R-:W-:Y:S04]  /*12a0*/  STS [R5+0xc0], R18 ;  /* 0x0000c01205007388 */ /* 0x000fe80000000800 */
[----:B------:R1:W-:Y:S04]  /*12b0*/  STS [R5+0x110], R8 ;  /* 0x0001100805007388 */ /* 0x0003e80000000800 */
[----:B------:R-:W-:Y:S04]  /*12c0*/  STS [R5+0x80], R10 ;  /* 0x0000800a05007388 */ /* 0x000fe80000000800 */
[----:B------:R-:W-:Y:S04]  /*12d0*/  STS [R5+0xd0], R22 ;  /* 0x0000d01605007388 */ /* 0x000fe80000000800 */
[----:B------:R2:W-:Y:S01]  /*12e0*/  STS [R5+0x120], R20 ;  /* 0x0001201405007388 */ /* 0x0005e20000000800 */
[----:B------:R-:W-:-:S02]  /*12f0*/  LOP3.LUT R7, R3, 0x400, RZ, 0xfc, !PT ;  /* 0x0000040003077812 */ /* 0x000fc400078efcff */
[----:B------:R-:W-:Y:S02]  /*1300*/  LOP3.LUT R9, R3, 0x800, RZ, 0xfc, !PT ;  /* 0x0000080003097812 */ /* 0x000fe400078efcff */
[----:B------:R-:W-:Y:S02]  /*1310*/  LOP3.LUT R6, R6, 0xfc, RZ, 0xc0, !PT ;  /* 0x000000fc06067812 */ /* 0x000fe400078ec0ff */
[----:B------:R-:W-:Y:S02]  /*1320*/  LOP3.LUT R7, R7, 0x7f0, RZ, 0xc0, !PT ;  /* 0x000007f007077812 */ /* 0x000fe400078ec0ff */
[----:B------:R-:W-:Y:S02]  /*1330*/  LOP3.LUT R9, R9, 0xbf0, RZ, 0xc0, !PT ;  /* 0x00000bf009097812 */ /* 0x000fe400078ec0ff */
[----:B------:R-:W-:Y:S01]  /*1340*/  LEA R6, R6, UR4, 0x2 ;  /* 0x0000000406067c11 */ /* 0x000fe2000f8e10ff */
[----:B0-----:R-:W-:Y:S02]  /*1350*/  VIADD R12, R7, UR4 ;  /* 0x00000004070c7c36 */ /* 0x001fe40008000000 */
[----:B-1----:R-:W-:Y:S01]  /*1360*/  VIADD R8, R9, UR4 ;  /* 0x0000000409087c36 */ /* 0x002fe20008000000 */
[C---:B------:R-:W-:Y:S01]  /*1370*/  LEA R16, R3.reuse, R6, 0x2 ;  /* 0x0000000603107211 */ /* 0x040fe200078e10ff */
[----:B------:R-:W-:Y:S01]  /*1380*/  BAR.SYNC.DEFER_BLOCKING 0x0 ;  /* 0x0000000000007b1d */ /* 0x000fe20000010000 */
[----:B------:R-:W-:-:S02]  /*1390*/  IMAD R12, R3, 0x4, R12 ;  /* 0x00000004030c7824 */ /* 0x000fc400078e020c */
[----:B------:R-:W-:Y:S01]  /*13a0*/  IMAD R8, R3, 0x4, R8 ;  /* 0x0000000403087824 */ /* 0x000fe200078e0208 */
[----:B------:R-:W-:Y:S02]  /*13b0*/  SHF.R.S32.HI R7, RZ, 0x1f, R2 ;  /* 0x0000001fff077819 */ /* 0x000fe40000011402 */
[----:B------:R-:W-:Y:S02]  /*13c0*/  SHF.R.U32.HI R21, RZ, 0x2, R0 ;  /* 0x00000002ff157819 */ /* 0x000fe40000011600 */
[----:B------:R-:W-:Y:S02]  /*13d0*/  LEA.HI R23, R7, R2, RZ, 0x6 ;  /* 0x0000000207177211 */ /* 0x000fe400078f30ff */
[----:B------:R-:W0:Y:S01]  /*13e0*/  LDC.64 R6, c[0x0][0x240] ;  /* 0x00009000ff067b82 */ /* 0x000e220000000a00 */
[----:B------:R-:W1:Y:S04]  /*13f0*/  LDS.128 R16, [R16] ;  /* 0x0000000010107984 */ /* 0x000e680000000c00 */
[----:B------:R-:W3:Y:S04]  /*1400*/  LDS.128 R12, [R12+0x1000] ;  /* 0x001000000c0c7984 */ /* 0x000ee80000000c00 */
[----:B------:R-:W4:Y:S01]  /*1410*/  LDS.128 R8, [R8+0x2000] ;  /* 0x0020000008087984 */ /* 0x000f220000000c00 */
[----:B------:R-:W-:Y:S01]  /*1420*/  IMAD.SHL.U32 R0, R23, 0x400, RZ ;  /* 0x0000040017007824 */ /* 0x000fe200078e00ff */
[----:B------:R-:W-:-:S02]  /*1430*/  SGXT.U32 R21, R21, 0x6 ;  /* 0x000000061515781a */ /* 0x000fc40000000000 */
[----:B------:R-:W-:Y:S02]  /*1440*/  LOP3.LUT R25, R23, 0xffffffc0, RZ, 0xc0, !PT ;  /* 0xffffffc017197812 */ /* 0x000fe400078ec0ff */
[----:B--2---:R-:W-:Y:S02]  /*1450*/  LOP3.LUT R5, R0, 0xffff0000, RZ, 0xc0, !PT ;  /* 0xffff000000057812 */ /* 0x004fe400078ec0ff */
[----:B------:R-:W-:Y:S02]  /*1460*/  PRMT R21, R21, 0x6540, R4 ;  /* 0x0000654015157816 */ /* 0x000fe40000000004 */
[----:B------:R-:W-:Y:S02]  /*1470*/  LOP3.LUT R0, R3, 0xc00, RZ, 0xfc, !PT ;  /* 0x00000c0003007812 */ /* 0x000fe400078efcff */
[----:B------:R-:W-:Y:S02]  /*1480*/  ISETP.GE.AND P0, PT, R2, 0x100, PT ;  /* 0x000001000200780c */ /* 0x000fe40003f06270 */
[----:B------:R-:W-:-:S02]  /*1490*/  IADD3 R25, R5, R2, -R25 ;  /* 0x0000000205197210 */ /* 0x000fc40007ffe819 */
[C---:B------:R-:W-:Y:S02]  /*14a0*/  LOP3.LUT R4, R21.reuse, 0x40, RZ, 0xfc, !PT ;  /* 0x0000004015047812 */ /* 0x040fe400078efcff */
[C---:B------:R-:W-:Y:S02]  /*14b0*/  LOP3.LUT R2, R21.reuse, 0x80, RZ, 0xfc, !PT ;  /* 0x0000008015027812 */ /* 0x040fe400078efcff */
[----:B------:R-:W-:Y:S02]  /*14c0*/  LOP3.LUT R20, R0, 0xff0, RZ, 0xc0, !PT ;  /* 0x00000ff000147812 */ /* 0x000fe400078ec0ff */
[C---:B------:R-:W-:Y:S02]  /*14d0*/  LOP3.LUT R0, R21.reuse, 0xc0, RZ, 0xfc, !PT ;  /* 0x000000c015007812 */ /* 0x040fe400078efcff */
[----:B------:R-:W-:Y:S02]  /*14e0*/  ISETP.LT.AND P3, PT, R21, 0x400, !P0 ;  /* 0x000004001500780c */ /* 0x000fe40004761270 */
[----:B------:R-:W-:-:S02]  /*14f0*/  ISETP.LT.AND P2, PT, R4, 0x400, !P0 ;  /* 0x000004000400780c */ /* 0x000fc40004741270 */
[----:B------:R-:W-:Y:S02]  /*1500*/  ISETP.LT.AND P1, PT, R2, 0x400, !P0 ;  /* 0x000004000200780c */ /* 0x000fe40004721270 */
[----:B------:R-:W-:Y:S02]  /*1510*/  LEA R5, R21, R25, 0x6 ;  /* 0x0000001915057211 */ /* 0x000fe400078e30ff */
[----:B------:R-:W-:Y:S01]  /*1520*/  ISETP.LT.AND P0, PT, R0, 0x400, !P0 ;  /* 0x000004000000780c */ /* 0x000fe20004701270 */
[--C-:B------:R-:W-:Y:S02]  /*1530*/  IMAD R21, R4, 0x40, R25.reuse ;  /* 0x0000004004157824 */ /* 0x100fe400078e0219 */
[----:B------:R-:W-:Y:S02]  /*1540*/  IMAD R23, R2, 0x40, R25 ;  /* 0x0000004002177824 */ /* 0x000fe400078e0219 */
[----:B------:R-:W-:Y:S02]  /*1550*/  VIADD R2, R20, UR4 ;  /* 0x0000000414027c36 */ /* 0x000fe40008000000 */
[----:B0-----:R-:W-:-:S04]  /*1560*/  IMAD.WIDE R4, R5, 0x4, R6 ;  /* 0x0000000405047825 */ /* 0x001fc800078e0206 */
[--C-:B------:R-:W-:Y:S01]  /*1570*/  IMAD.WIDE R20, R21, 0x4, R6.reuse ;  /* 0x0000000415147825 */ /* 0x100fe200078e0206 */
[----:B-1----:R0:W-:Y:S03]  /*1580*/  @P3 STG.E.128 desc[UR6][R4.64], R16 ;  /* 0x0000001004003986 */ /* 0x0021e6000c101d06 */
[----:B------:R-:W-:Y:S01]  /*1590*/  IMAD.WIDE R22, R23, 0x4, R6 ;  /* 0x0000000417167825 */ /* 0x000fe200078e0206 */
[----:B---3--:R0:W-:Y:S01]  /*15a0*/  @P2 STG.E.128 desc[UR6][R20.64], R12 ;  /* 0x0000000c14002986 */ /* 0x0081e2000c101d06 */
[----:B------:R-:W-:-:S03]  /*15b0*/  LEA R2, R3, R2, 0x2 ;  /* 0x0000000203027211 */ /* 0x000fc600078e10ff */
[----:B----4-:R0:W-:Y:S02]  /*15c0*/  @P1 STG.E.128 desc[UR6][R22.64], R8 ;  /* 0x0000000816001986 */ /* 0x0101e4000c101d06 */
[----:B0-----:R-:W-:Y:S05]  /*15d0*/  @!P0 EXIT ;  /* 0x000000000000894d */ /* 0x001fea0003800000 */
[----:B0-----:R-:W0:Y:S01]  /*15e0*/  LDS.128 R8, [R2+0x3000] ;  /* 0x0030000002087984 */ /* 0x001e220000000c00 */
[----:B------:R-:W-:-:S04]  /*15f0*/  IMAD R25, R0, 0x40, R25 ;  /* 0x0000004000197824 */ /* 0x000fc800078e0219 */
[----:B------:R-:W-:-:S05]  /*1600*/  IMAD.WIDE R6, R25, 0x4, R6 ;  /* 0x0000000419067825 */ /* 0x000fca00078e0206 */
[----:B0-----:R-:W-:Y:S01]  /*1610*/  STG.E.128 desc[UR6][R6.64], R8 ;  /* 0x0000000806007986 */ /* 0x001fe2000c101d06 */
[----:B------:R-:W-:Y:S05]  /*1620*/  EXIT ;  /* 0x000000000000794d */ /* 0x000fea0003800000 */
.L_x_0:
[----:B------:R-:W-:-:S00]  /*1630*/  BRA `(.L_x_0) ;  /* 0xfffffffc00fc7947 */ /* 0x000fc0000383ffff */
[----:B------:R-:W-:-:S00]  /*1640*/  NOP ;  /* 0x0000000000007918 */ /* 0x000fc00000000000 */
        /* <DEDUP_REMOVED lines=11> */
.L_x_1:


//--------------------- .nv.global.init           --------------------------
	.section	.nv.global.init,"aw",@progbits
.nv.global.init:
	.type		_$_str,@object
	.size		_$_str,(_$_str_$_2 - _$_str)
_$_str:
        /*0000*/ 	.byte	0x5f, 0x5f, 0x43, 0x55, 0x44, 0x41, 0x5f, 0x46, 0x54, 0x5a, 0x00
	.type		_$_str_$_2,@object
	.size		_$_str_$_2,(.L_1 - _$_str_$_2)
_$_str_$_2:
        /*000b*/ 	.byte	0x5f, 0x5f, 0x43, 0x55, 0x44, 0x41, 0x5f, 0x50, 0x52, 0x45, 0x43, 0x5f, 0x53, 0x51, 0x52, 0x54
        /*001b*/ 	.byte	0x00
.L_1:


//--------------------- .nv.shared.triton_poi_fused__native_batch_norm_legit_no_training_add_relu_17 --------------------------
	.section	.nv.shared.triton_poi_fused__native_batch_norm_legit_no_training_add_relu_17,"aw",@nobits
	.sectionflags	@""
	.align	16
	.zero		1024


//--------------------- .nv.constant0.triton_poi_fused__native_batch_norm_legit_no_training_add_relu_17 --------------------------
	.section	.nv.constant0.triton_poi_fused__native_batch_norm_legit_no_training_add_relu_17,"a",@progbits
	.sectionflags	@""
	.align	4
.nv.constant0.triton_poi_fused__native_batch_norm_legit_no_training_add_relu_17:
	.zero		592
